	.headerflags	@"EF_CUDA_TEXMODE_UNIFIED EF_CUDA_64BIT_ADDRESS EF_CUDA_ACCELERATORS EF_CUDA_SM90 EF_CUDA_VIRTUAL_SM(EF_CUDA_SM90)"
	.elftype	@"ET_EXEC"


//--------------------- .nv.info                  --------------------------
	.section	.nv.info,"",@"SHT_CUDA_INFO"
	.align	4


	//----- nvinfo : EIATTR_REGCOUNT
	.align		4
        /*0000*/ 	.byte	0x04, 0x2f
        /*0002*/ 	.short	(.L_3 - .L_2)
	.align		4
.L_2:
        /*0004*/ 	.word	index@(triton_poi_fused__native_batch_norm_legit_no_training_convolution_relu_17)
        /*0008*/ 	.word	0x00000017


	//----- nvinfo : EIATTR_MIN_STACK_SIZE
	.align		4
.L_3:
        /*000c*/ 	.byte	0x04, 0x12
        /*000e*/ 	.short	(.L_5 - .L_4)
	.align		4
.L_4:
        /*0010*/ 	.word	index@(triton_poi_fused__native_batch_norm_legit_no_training_convolution_relu_17)
        /*0014*/ 	.word	0x00000000


	//----- nvinfo : EIATTR_FRAME_SIZE
	.align		4
.L_5:
        /*0018*/ 	.byte	0x04, 0x11
        /*001a*/ 	.short	(.L_7 - .L_6)
	.align		4
.L_6:
        /*001c*/ 	.word	index@(triton_poi_fused__native_batch_norm_legit_no_training_convolution_relu_17)
        /*0020*/ 	.word	0x00000000


	//----- nvinfo : EIATTR_MIN_STACK_SIZE
	.align		4
.L_7:
        /*0024*/ 	.byte	0x04, 0x12
        /*0026*/ 	.short	(.L_9 - .L_8)
	.align		4
.L_8:
        /*0028*/ 	.word	index@(triton_poi_fused__native_batch_norm_legit_no_training_convolution_relu_17)
        /*002c*/ 	.word	0x00000000
.L_9:


//--------------------- .nv.info.triton_poi_fused__native_batch_norm_legit_no_training_convolution_relu_17 --------------------------
	.section	.nv.info.triton_poi_fused__native_batch_norm_legit_no_training_convolution_relu_17,"",@"SHT_CUDA_INFO"
	.sectionflags	@""
	.align	4


	//----- nvinfo : EIATTR_CUDA_API_VERSION
	.align		4
        /*0000*/ 	.byte	0x04, 0x37
        /*0002*/ 	.short	(.L_11 - .L_10)
.L_10:
        /*0004*/ 	.word	0x0000007c


	//----- nvinfo : EIATTR_KPARAM_INFO
	.align		4
.L_11:
        /*0008*/ 	.byte	0x04, 0x17
        /*000a*/ 	.short	(.L_13 - .L_12)
.L_12:
        /*000c*/ 	.word	0x00000000
        /*0010*/ 	.short	0x0007
        /*0012*/ 	.short	0x0038
        /*0014*/ 	.byte	0x00, 0xf0, 0x11, 0x00


	//----- nvinfo : EIATTR_KPARAM_INFO
	.align		4
.L_13:
        /*0018*/ 	.byte	0x04, 0x17
        /*001a*/ 	.short	(.L_15 - .L_14)
.L_14:
        /*001c*/ 	.word	0x00000000
        /*0020*/ 	.short	0x0006
        /*0022*/ 	.short	0x0030
        /*0024*/ 	.byte	0x00, 0xf4, 0x21, 0x00


	//----- nvinfo : EIATTR_KPARAM_INFO
	.align		4
.L_15:
        /*0028*/ 	.byte	0x04, 0x17
        /*002a*/ 	.short	(.L_17 - .L_16)
.L_16:
        /*002c*/ 	.word	0x00000000
        /*0030*/ 	.short	0x0005
        /*0032*/ 	.short	0x0028
        /*0034*/ 	.byte	0x00, 0xf4, 0x21, 0x00


	//----- nvinfo : EIATTR_KPARAM_INFO
	.align		4
.L_17:
        /*0038*/ 	.byte	0x04, 0x17
        /*003a*/ 	.short	(.L_19 - .L_18)
.L_18:
        /*003c*/ 	.word	0x00000000
        /*0040*/ 	.short	0x0004
        /*0042*/ 	.short	0x0020
        /*0044*/ 	.byte	0x00, 0xf4, 0x21, 0x00


	//----- nvinfo : EIATTR_KPARAM_INFO
	.align		4
.L_19:
        /*0048*/ 	.byte	0x04, 0x17
        /*004a*/ 	.short	(.L_21 - .L_20)
.L_20:
        /*004c*/ 	.word	0x00000000
        /*0050*/ 	.short	0x0003
        /*0052*/ 	.short	0x0018
        /*0054*/ 	.byte	0x00, 0xf4, 0x21, 0x00


	//----- nvinfo : EIATTR_KPARAM_INFO
	.align		4
.L_21:
        /*0058*/ 	.byte	0x04, 0x17
        /*005a*/ 	.short	(.L_23 - .L_22)
.L_22:
        /*005c*/ 	.word	0x00000000
        /*0060*/ 	.short	0x0002
        /*0062*/ 	.short	0x0010
        /*0064*/ 	.byte	0x00, 0xf4, 0x21, 0x00


	//----- nvinfo : EIATTR_KPARAM_INFO
	.align		4
.L_23:
        /*0068*/ 	.byte	0x04, 0x17
        /*006a*/ 	.short	(.L_25 - .L_24)
.L_24:
        /*006c*/ 	.word	0x00000000
        /*0070*/ 	.short	0x0001
        /*0072*/ 	.short	0x0008
        /*0074*/ 	.byte	0x00, 0xf4, 0x21, 0x00


	//----- nvinfo : EIATTR_KPARAM_INFO
	.align		4
.L_25:
        /*0078*/ 	.byte	0x04, 0x17
        /*007a*/ 	.short	(.L_27 - .L_26)
.L_26:
        /*007c*/ 	.word	0x00000000
        /*0080*/ 	.short	0x0000
        /*0082*/ 	.short	0x0000
        /*0084*/ 	.byte	0x00, 0xf4, 0x21, 0x00


	//----- nvinfo : EIATTR_SPARSE_MMA_MASK
	.align		4
.L_27:
        /*0088*/ 	.byte	0x03, 0x50
        /*008a*/ 	.short	0x0000


	//----- nvinfo : EIATTR_MAXREG_COUNT
	.align		4
        /*008c*/ 	.byte	0x03, 0x1b
        /*008e*/ 	.short	0x00ff


	//----- nvinfo : EIATTR_EXIT_INSTR_OFFSETS
	.align		4
        /*0090*/ 	.byte	0x04, 0x1c
        /*0092*/ 	.short	(.L_29 - .L_28)


	//   ....[0]....
.L_28:
        /*0094*/ 	.word	0x00000350


	//   ....[1]....
        /*0098*/ 	.word	0x00000370


	//----- nvinfo : EIATTR_REQNTID
	.align		4
.L_29:
        /*009c*/ 	.byte	0x04, 0x10
        /*009e*/ 	.short	(.L_31 - .L_30)
.L_30:
        /*00a0*/ 	.word	0x00000080
        /*00a4*/ 	.word	0x00000001
        /*00a8*/ 	.word	0x00000001


	//----- nvinfo : EIATTR_CBANK_PARAM_SIZE
	.align		4
.L_31:
        /*00ac*/ 	.byte	0x03, 0x19
        /*00ae*/ 	.short	0x003c


	//----- nvinfo : EIATTR_PARAM_CBANK
	.align		4
        /*00b0*/ 	.byte	0x04, 0x0a
        /*00b2*/ 	.short	(.L_33 - .L_32)
	.align		4
.L_32:
        /*00b4*/ 	.word	index@(.nv.constant0.triton_poi_fused__native_batch_norm_legit_no_training_convolution_relu_17)
        /*00b8*/ 	.short	0x0210
        /*00ba*/ 	.short	0x003c


	//----- nvinfo : EIATTR_SW_WAR
	.align		4
.L_33:
        /*00bc*/ 	.byte	0x04, 0x36
        /*00be*/ 	.short	(.L_35 - .L_34)
.L_34:
        /*00c0*/ 	.word	0x00000008
.L_35:


//--------------------- .nv.callgraph             --------------------------
	.section	.nv.callgraph,"",@"SHT_CUDA_CALLGRAPH"
	.align	4
	.sectionentsize	8
	.align		4
        /*0000*/ 	.word	0x00000000
	.align		4
        /*0004*/ 	.word	0xffffffff
	.align		4
        /*0008*/ 	.word	0x00000000
	.align		4
        /*000c*/ 	.word	0xfffffffe
	.align		4
        /*0010*/ 	.word	0x00000000
	.align		4
        /*0014*/ 	.word	0xfffffffd
	.align		4
        /*0018*/ 	.word	0x00000000
	.align		4
        /*001c*/ 	.word	0xfffffffc


//--------------------- .nv.constant4             --------------------------
	.section	.nv.constant4,"a",@progbits
	.align	8
	.align		8
.nv.constant4:
        /*0000*/ 	.dword	_$_str
	.align		8
        /*0008*/ 	.dword	_$_str_$_2


//--------------------- .text.triton_poi_fused__native_batch_norm_legit_no_training_convolution_relu_17 --------------------------
	.section	.text.triton_poi_fused__native_batch_norm_legit_no_training_convolution_relu_17,"ax",@progbits
	.align	128
        .global         triton_poi_fused__native_batch_norm_legit_no_training_convolution_relu_17
        .type           triton_poi_fused__native_batch_norm_legit_no_training_convolution_relu_17,@function
        .size           triton_poi_fused__native_batch_norm_legit_no_training_convolution_relu_17,(.L_x_1 - triton_poi_fused__native_batch_norm_legit_no_training_convolution_relu_17)
        .other          triton_poi_fused__native_batch_norm_legit_no_training_convolution_relu_17,@"STO_CUDA_ENTRY STV_DEFAULT"
triton_poi_fused__native_batch_norm_legit_no_training_convolution_relu_17:
.text.triton_poi_fused__native_batch_norm_legit_no_training_convolution_relu_17:
[----:B------:R-:W0:Y:S01]  /*0000*/  LDC R1, c[0x0][0x28] ;  /* 0x00000a00ff017b82 */ /* 0x000e220000000800 */
[----:B------:R-:W1:Y:S07]  /*0010*/  S2R R0, SR_TID.X ;  /* 0x0000000000007919 */ /* 0x000e6e0000002100 */
[----:B------:R-:W2:Y:S01]  /*0020*/  LDC.64 R12, c[0x0][0x228] ;  /* 0x00008a00ff0c7b82 */ /* 0x000ea20000000a00 */
[----:B------:R-:W-:Y:S01]  /*0030*/  CS2R R4, SRZ ;  /* 0x0000000000047805 */ /* 0x000fe2000001ff00 */
[----:B------:R-:W-:Y:S01]  /*0040*/  ULDC.64 UR4, c[0x0][0x208] ;  /* 0x0000820000047ab9 */ /* 0x000fe20000000a00 */
[----:B------:R-:W3:Y:S05]  /*0050*/  S2R R3, SR_CTAID.X ;  /* 0x0000000000037919 */ /* 0x000eea0000002500 */
[----:B------:R-:W4:Y:S08]  /*0060*/  LDC.64 R10, c[0x0][0x218] ;  /* 0x00008600ff0a7b82 */ /* 0x000f300000000a00 */
[----:B------:R-:W5:Y:S08]  /*0070*/  LDC.64 R14, c[0x0][0x220] ;  /* 0x00008800ff0e7b82 */ /* 0x000f700000000a00 */
[----:B------:R-:W5:Y:S01]  /*0080*/  LDC.64 R16, c[0x0][0x230] ;  /* 0x00008c00ff107b82 */ /* 0x000f620000000a00 */
[----:B-1----:R-:W-:-:S07]  /*0090*/  LOP3.LUT R0, R0, 0x7f, RZ, 0xc0, !PT ;  /* 0x0000007f00007812 */ /* 0x002fce00078ec0ff */
[----:B------:R-:W1:Y:S01]  /*00a0*/  LDC.64 R6, c[0x0][0x238] ;  /* 0x00008e00ff067b82 */ /* 0x000e620000000a00 */
[----:B---3--:R-:W-:Y:S02]  /*00b0*/  SHF.R.S32.HI R2, RZ, 0x18, R3 ;  /* 0x00000018ff027819 */ /* 0x008fe40000011403 */
[----:B------:R-:W-:Y:S02]  /*00c0*/  LEA R0, R3, R0, 0x7 ;  /* 0x0000000003007211 */ /* 0x000fe400078e38ff */
[----:B------:R-:W-:Y:S02]  /*00d0*/  SGXT R3, R2, 0x1 ;  /* 0x000000010203781a */ /* 0x000fe40000000200 */
[----:B------:R-:W-:Y:S02]  /*00e0*/  ISETP.GE.AND P0, PT, R0, 0x800, PT ;  /* 0x000008000000780c */ /* 0x000fe40003f06270 */
[----:B------:R-:W-:-:S04]  /*00f0*/  LEA.HI R3, R3, R0, RZ, 0x9 ;  /* 0x0000000003037211 */ /* 0x000fc800078f48ff */
[----:B------:R-:W-:-:S04]  /*0100*/  LOP3.LUT R3, R3, 0xfffffe00, RZ, 0xc0, !PT ;  /* 0xfffffe0003037812 */ /* 0x000fc800078ec0ff */
[----:B------:R-:W-:Y:S02]  /*0110*/  IADD3 R19, R0, -R3, RZ ;  /* 0x8000000300137210 */ /* 0x000fe40007ffe0ff */
[----:B------:R-:W3:Y:S03]  /*0120*/  LDC.64 R2, c[0x0][0x210] ;  /* 0x00008400ff027b82 */ /* 0x000ee60000000a00 */
[----:B--2---:R-:W-:-:S05]  /*0130*/  IMAD.WIDE R12, R19, 0x4, R12 ;  /* 0x00000004130c7825 */ /* 0x004fca00078e020c */
[----:B------:R5:W2:Y:S01]  /*0140*/  @!P0 LDG.E.EL R4, desc[UR4][R12.64] ;  /* 0x000000040c048981 */ /* 0x000aa2000c2e1900 */
[----:B------:R-:W-:Y:S01]  /*0150*/  CS2R R8, SRZ ;  /* 0x0000000000087805 */ /* 0x000fe2000001ff00 */
[----:B----4-:R-:W-:-:S05]  /*0160*/  IMAD.WIDE R10, R19, 0x4, R10 ;  /* 0x00000004130a7825 */ /* 0x010fca00078e020a */
[----:B------:R4:W2:Y:S01]  /*0170*/  @!P0 LDG.E.EL R8, desc[UR4][R10.64] ;  /* 0x000000040a088981 */ /* 0x0008a2000c2e1900 */
[----:B-----5:R-:W-:-:S04]  /*0180*/  IMAD.WIDE R12, R19, 0x4, R14 ;  /* 0x00000004130c7825 */ /* 0x020fc800078e020e */
[----:B---3--:R-:W-:Y:S01]  /*0190*/  IMAD.WIDE R2, R0, 0x4, R2 ;  /* 0x0000000400027825 */ /* 0x008fe200078e0202 */
[----:B------:R-:W3:Y:S04]  /*01a0*/  @!P0 LDG.E.EL R9, desc[UR4][R12.64] ;  /* 0x000000040c098981 */ /* 0x000ee8000c2e1900 */
[----:B------:R-:W5:Y:S01]  /*01b0*/  @!P0 LDG.E R5, desc[UR4][R2.64] ;  /* 0x0000000402058981 */ /* 0x000f62000c1e1900 */
[----:B0-----:R-:W-:-:S04]  /*01c0*/  IMAD.WIDE R14, R19, 0x4, R16 ;  /* 0x00000004130e7825 */ /* 0x001fc800078e0210 */
[----:B-1----:R-:W-:Y:S01]  /*01d0*/  IMAD.WIDE R16, R19, 0x4, R6 ;  /* 0x0000000413107825 */ /* 0x002fe200078e0206 */
[----:B------:R-:W-:Y:S01]  /*01e0*/  CS2R R18, SRZ ;  /* 0x0000000000127805 */ /* 0x000fe2000001ff00 */
[----:B----4-:R-:W-:Y:S01]  /*01f0*/  HFMA2.MMA R11, -RZ, RZ, 1.625, 0 ;  /* 0x3e800000ff0b7435 */ /* 0x010fe200000001ff */
[----:B------:R-:W0:Y:S04]  /*0200*/  LDC.64 R6, c[0x0][0x240] ;  /* 0x00009000ff067b82 */ /* 0x000e280000000a00 */
[----:B------:R-:W4:Y:S04]  /*0210*/  @!P0 LDG.E.EL R18, desc[UR4][R14.64] ;  /* 0x000000040e128981 */ /* 0x000f28000c2e1900 */
[----:B------:R-:W4:Y:S01]  /*0220*/  @!P0 LDG.E.EL R19, desc[UR4][R16.64] ;  /* 0x0000000410138981 */ /* 0x000f22000c2e1900 */
[----:B0-----:R-:W-:-:S04]  /*0230*/  IMAD.WIDE R6, R0, 0x4, R6 ;  /* 0x0000000400067825 */ /* 0x001fc800078e0206 */
[----:B--2---:R-:W-:-:S04]  /*0240*/  FADD R4, R4, 9.9999997473787516356e-06 ;  /* 0x3727c5ac04047421 */ /* 0x004fc80000000000 */
[----:B------:R-:W0:Y:S02]  /*0250*/  MUFU.SQRT R20, R4 ;  /* 0x0000000400147308 */ /* 0x000e240000002000 */
[C---:B0-----:R-:W-:Y:S02]  /*0260*/  FSETP.GT.AND P1, PT, R20.reuse, 8.50705917302346158658e+37, PT ;  /* 0x7e8000001400780b */ /* 0x041fe40003f24000 */
[----:B------:R-:W-:-:S11]  /*0270*/  FSETP.GEU.AND P2, PT, R20, 1.175494350822287508e-38, PT ;  /* 0x008000001400780b */ /* 0x000fd60003f4e000 */
[----:B------:R-:W-:-:S04]  /*0280*/  @P1 FMUL R20, R20, 0.25 ;  /* 0x3e80000014141820 */ /* 0x000fc80000400000 */
[----:B------:R-:W-:-:S06]  /*0290*/  @!P2 FMUL R20, R20, 16777216 ;  /* 0x4b8000001414a820 */ /* 0x000fcc0000400000 */
[----:B------:R-:W0:Y:S01]  /*02a0*/  MUFU.RCP R20, R20 ;  /* 0x0000001400147308 */ /* 0x000e220000001000 */
[----:B------:R-:W-:Y:S01]  /*02b0*/  FSEL R11, R11, 1, P1 ;  /* 0x3f8000000b0b7808 */ /* 0x000fe20000800000 */
[----:B-----5:R-:W-:-:S04]  /*02c0*/  FADD R5, R8, R5 ;  /* 0x0000000508057221 */ /* 0x020fc80000000000 */
[----:B------:R-:W-:Y:S01]  /*02d0*/  @!P2 FMUL R11, R11, 16777216 ;  /* 0x4b8000000b0ba820 */ /* 0x000fe20000400000 */
[----:B---3--:R-:W-:-:S03]  /*02e0*/  FADD R9, R5, -R9 ;  /* 0x8000000905097221 */ /* 0x008fc60000000000 */
[----:B0-----:R-:W-:-:S04]  /*02f0*/  FMUL R4, R20, R11 ;  /* 0x0000000b14047220 */ /* 0x001fc80000400000 */
[----:B------:R-:W-:-:S04]  /*0300*/  FMUL R4, R9, R4 ;  /* 0x0000000409047220 */ /* 0x000fc80000400000 */
[----:B----4-:R-:W-:Y:S01]  /*0310*/  FFMA R4, R4, R18, R19 ;  /* 0x0000001204047223 */ /* 0x010fe20000000013 */
[----:B------:R0:W-:Y:S04]  /*0320*/  @!P0 STG.E desc[UR4][R2.64], R5 ;  /* 0x0000000502008986 */ /* 0x0001e8000c101904 */
[----:B------:R-:W-:-:S04]  /*0330*/  FSETP.GEU.AND P1, PT, R4, RZ, PT ;  /* 0x000000ff0400720b */ /* 0x000fc80003f2e000 */
[----:B------:R-:W-:Y:S01]  /*0340*/  FSEL R9, R4, RZ, P1 ;  /* 0x000000ff04097208 */ /* 0x000fe20000800000 */
[----:B0-----:R-:W-:Y:S08]  /*0350*/  @P0 EXIT ;  /* 0x000000000000094d */ /* 0x001ff00003800000 */
[----:B------:R-:W-:Y:S01]  /*0360*/  STG.E desc[UR4][R6.64], R9 ;  /* 0x0000000906007986 */ /* 0x000fe2000c101904 */
[----:B------:R-:W-:Y:S05]  /*0370*/  EXIT ;  /* 0x000000000000794d */ /* 0x000fea0003800000 */
.L_x_0:
[----:B------:R-:W-:-:S00]  /*0380*/  BRA `(.L_x_0) ;  /* 0xfffffffc00fc7947 */ /* 0x000fc0000383ffff */
[----:B------:R-:W-:-:S00]  /*0390*/  NOP ;  /* 0x0000000000007918 */ /* 0x000fc00000000000 */
        /* <DEDUP_REMOVED lines=14> */
.L_x_1:


//--------------------- .nv.global.init           --------------------------
	.section	.nv.global.init,"aw",@progbits
.nv.global.init:
	.type		_$_str,@object
	.size		_$_str,(_$_str_$_2 - _$_str)
_$_str:
        /*0000*/ 	.byte	0x5f, 0x5f, 0x43, 0x55, 0x44, 0x41, 0x5f, 0x46, 0x54, 0x5a, 0x00
	.type		_$_str_$_2,@object
	.size		_$_str_$_2,(.L_1 - _$_str_$_2)
_$_str_$_2:
        /*000b*/ 	.byte	0x5f, 0x5f, 0x43, 0x55, 0x44, 0x41, 0x5f, 0x50, 0x52, 0x45, 0x43, 0x5f, 0x53, 0x51, 0x52, 0x54
        /*001b*/ 	.byte	0x00
.L_1:


//--------------------- .nv.constant0.triton_poi_fused__native_batch_norm_legit_no_training_convolution_relu_17 --------------------------
	.section	.nv.constant0.triton_poi_fused__native_batch_norm_legit_no_training_convolution_relu_17,"a",@progbits
	.sectionflags	@""
	.align	4
.nv.constant0.triton_poi_fused__native_batch_norm_legit_no_training_convolution_relu_17:
	.zero		588
